//
// Generated by NVIDIA NVVM Compiler
//
// Compiler Build ID: CL-36424714
// Cuda compilation tools, release 13.0, V13.0.88
// Based on NVVM 20.0.0
//

.version 9.0
.target sm_100
.address_size 64

	// .globl	_Z27mini_flash_attention_kernelPKfS0_S0_Pfiif

.visible .entry _Z27mini_flash_attention_kernelPKfS0_S0_Pfiif(
	.param .u64 .ptr .align 1 _Z27mini_flash_attention_kernelPKfS0_S0_Pfiif_param_0,
	.param .u64 .ptr .align 1 _Z27mini_flash_attention_kernelPKfS0_S0_Pfiif_param_1,
	.param .u64 .ptr .align 1 _Z27mini_flash_attention_kernelPKfS0_S0_Pfiif_param_2,
	.param .u64 .ptr .align 1 _Z27mini_flash_attention_kernelPKfS0_S0_Pfiif_param_3,
	.param .u32 _Z27mini_flash_attention_kernelPKfS0_S0_Pfiif_param_4,
	.param .u32 _Z27mini_flash_attention_kernelPKfS0_S0_Pfiif_param_5,
	.param .f32 _Z27mini_flash_attention_kernelPKfS0_S0_Pfiif_param_6
)
{


	ret;

}


// ===== COMPILED SASS (sm_100) =====

	.target	sm_100

	.elftype	@"ET_EXEC"


//--------------------- .note.nv.tkinfo           --------------------------
	.section	.note.nv.tkinfo,"",@"SHT_NOTE"
	.sectionflags	@"SHF_NOTE_NV_TKINFO"
	.tkinfo
        /*0018*/ 	.word	0x00000002
        /*0030*/ 	.string	""
        /*0030*/ 	.string	"ptxas"
        /*0030*/ 	.string	"Cuda compilation tools, release 13.0, V13.0.88"
        /*0030*/ 	.string	"Build cuda_13.0.r13.0/compiler.36424714_0"
        /*0030*/ 	.string	"-arch sm_100 -m 64 "



//--------------------- .note.nv.cuinfo           --------------------------
	.section	.note.nv.cuinfo,"",@"SHT_NOTE"
	.sectionflags	@"SHF_NOTE_NV_CUINFO"
        /*0018*/ 	.short	0x0002
        /*001a*/ 	.short	0x0064
        /*001c*/ 	.short	0x0082
	.zero		2


//--------------------- .nv.info                  --------------------------
	.section	.nv.info,"",@"SHT_CUDA_INFO"
	.align	4


	//----- nvinfo : EIATTR_REGCOUNT
	.align		4
        /*0000*/ 	.byte	0x04, 0x2f
        /*0002*/ 	.short	(.L_1 - .L_0)
	.align		4
.L_0:
        /*0004*/ 	.word	index@(_Z27mini_flash_attention_kernelPKfS0_S0_Pfiif)
        /*0008*/ 	.word	0x00000004


	//----- nvinfo : EIATTR_FRAME_SIZE
	.align		4
.L_1:
        /*000c*/ 	.byte	0x04, 0x11
        /*000e*/ 	.short	(.L_3 - .L_2)
	.align		4
.L_2:
        /*0010*/ 	.word	index@(_Z27mini_flash_attention_kernelPKfS0_S0_Pfiif)
        /*0014*/ 	.word	0x00000000


	//----- nvinfo : EIATTR_MIN_STACK_SIZE
	.align		4
.L_3:
        /*0018*/ 	.byte	0x04, 0x12
        /*001a*/ 	.short	(.L_5 - .L_4)
	.align		4
.L_4:
        /*001c*/ 	.word	index@(_Z27mini_flash_attention_kernelPKfS0_S0_Pfiif)
        /*0020*/ 	.word	0x00000000
.L_5:


//--------------------- .nv.compat                --------------------------
	.section	.nv.compat,"",@"SHT_CUDA_COMPAT_INFO"
	.align	4
        /*0000*/ 	.byte	0x02, 0x09, 0x00, 0x00, 0x02, 0x02, 0x01, 0x00, 0x02, 0x05, 0x05, 0x00, 0x03, 0x07, 0x01, 0x01
        /*0010*/ 	.byte	0x02, 0x03, 0x00, 0x00, 0x02, 0x06, 0x01, 0x00, 0x04, 0x0b, 0x08, 0x00, 0x09, 0x00, 0x00, 0x00
        /*0020*/ 	.byte	0x00, 0x00, 0x00, 0x00


//--------------------- .nv.info._Z27mini_flash_attention_kernelPKfS0_S0_Pfiif --------------------------
	.section	.nv.info._Z27mini_flash_attention_kernelPKfS0_S0_Pfiif,"",@"SHT_CUDA_INFO"
	.sectionflags	@""
	.align	4


	//----- nvinfo : EIATTR_CUDA_API_VERSION
	.align		4
        /*0000*/ 	.byte	0x04, 0x37
        /*0002*/ 	.short	(.L_7 - .L_6)
.L_6:
        /*0004*/ 	.word	0x00000082


	//----- nvinfo : EIATTR_KPARAM_INFO
	.align		4
.L_7:
        /*0008*/ 	.byte	0x04, 0x17
        /*000a*/ 	.short	(.L_9 - .L_8)
.L_8:
        /*000c*/ 	.word	0x00000000
        /*0010*/ 	.short	0x0006
        /*0012*/ 	.short	0x0028
        /*0014*/ 	.byte	0x00, 0xf0, 0x11, 0x00


	//----- nvinfo : EIATTR_KPARAM_INFO
	.align		4
.L_9:
        /*0018*/ 	.byte	0x04, 0x17
        /*001a*/ 	.short	(.L_11 - .L_10)
.L_10:
        /*001c*/ 	.word	0x00000000
        /*0020*/ 	.short	0x0005
        /*0022*/ 	.short	0x0024
        /*0024*/ 	.byte	0x00, 0xf0, 0x11, 0x00


	//----- nvinfo : EIATTR_KPARAM_INFO
	.align		4
.L_11:
        /*0028*/ 	.byte	0x04, 0x17
        /*002a*/ 	.short	(.L_13 - .L_12)
.L_12:
        /*002c*/ 	.word	0x00000000
        /*0030*/ 	.short	0x0004
        /*0032*/ 	.short	0x0020
        /*0034*/ 	.byte	0x00, 0xf0, 0x11, 0x00


	//----- nvinfo : EIATTR_KPARAM_INFO
	.align		4
.L_13:
        /*0038*/ 	.byte	0x04, 0x17
        /*003a*/ 	.short	(.L_15 - .L_14)
.L_14:
        /*003c*/ 	.word	0x00000000
        /*0040*/ 	.short	0x0003
        /*0042*/ 	.short	0x0018
        /*0044*/ 	.byte	0x00, 0xf5, 0x21, 0x00


	//----- nvinfo : EIATTR_KPARAM_INFO
	.align		4
.L_15:
        /*0048*/ 	.byte	0x04, 0x17
        /*004a*/ 	.short	(.L_17 - .L_16)
.L_16:
        /*004c*/ 	.word	0x00000000
        /*0050*/ 	.short	0x0002
        /*0052*/ 	.short	0x0010
        /*0054*/ 	.byte	0x00, 0xf5, 0x21, 0x00


	//----- nvinfo : EIATTR_KPARAM_INFO
	.align		4
.L_17:
        /*0058*/ 	.byte	0x04, 0x17
        /*005a*/ 	.short	(.L_19 - .L_18)
.L_18:
        /*005c*/ 	.word	0x00000000
        /*0060*/ 	.short	0x0001
        /*0062*/ 	.short	0x0008
        /*0064*/ 	.byte	0x00, 0xf5, 0x21, 0x00


	//----- nvinfo : EIATTR_KPARAM_INFO
	.align		4
.L_19:
        /*0068*/ 	.byte	0x04, 0x17
        /*006a*/ 	.short	(.L_21 - .L_20)
.L_20:
        /*006c*/ 	.word	0x00000000
        /*0070*/ 	.short	0x0000
        /*0072*/ 	.short	0x0000
        /*0074*/ 	.byte	0x00, 0xf5, 0x21, 0x00


	//----- nvinfo : EIATTR_SPARSE_MMA_MASK
	.align		4
.L_21:
        /*0078*/ 	.byte	0x03, 0x50
        /*007a*/ 	.short	0x0000


	//----- nvinfo : EIATTR_MAXREG_COUNT
	.align		4
        /*007c*/ 	.byte	0x03, 0x1b
        /*007e*/ 	.short	0x00ff


	//----- nvinfo : EIATTR_MERCURY_ISA_VERSION
	.align		4
        /*0080*/ 	.byte	0x03, 0x5f
        /*0082*/ 	.short	0x0101


	//----- nvinfo : EIATTR_VRC_CTA_INIT_COUNT
	.align		4
        /*0084*/ 	.byte	0x02, 0x4a
	.zero		1
	.zero		1


	//----- nvinfo : EIATTR_EXIT_INSTR_OFFSETS
	.align		4
        /*0088*/ 	.byte	0x04, 0x1c
        /*008a*/ 	.short	(.L_23 - .L_22)


	//   ....[0]....
.L_22:
        /*008c*/ 	.word	0x00000010


	//----- nvinfo : EIATTR_CBANK_PARAM_SIZE
	.align		4
.L_23:
        /*0090*/ 	.byte	0x03, 0x19
        /*0092*/ 	.short	0x002c


	//----- nvinfo : EIATTR_PARAM_CBANK
	.align		4
        /*0094*/ 	.byte	0x04, 0x0a
        /*0096*/ 	.short	(.L_25 - .L_24)
	.align		4
.L_24:
        /*0098*/ 	.word	index@(.nv.constant0._Z27mini_flash_attention_kernelPKfS0_S0_Pfiif)
        /*009c*/ 	.short	0x0380
        /*009e*/ 	.short	0x002c


	//----- nvinfo : EIATTR_SW_WAR
	.align		4
.L_25:
        /*00a0*/ 	.byte	0x04, 0x36
        /*00a2*/ 	.short	(.L_27 - .L_26)
.L_26:
        /*00a4*/ 	.word	0x00000008
.L_27:


//--------------------- .nv.callgraph             --------------------------
	.section	.nv.callgraph,"",@"SHT_CUDA_CALLGRAPH"
	.align	4
	.sectionentsize	8
	.align		4
        /*0000*/ 	.word	0x00000000
	.align		4
        /*0004*/ 	.word	0xffffffff
	.align		4
        /*0008*/ 	.word	0x00000000
	.align		4
        /*000c*/ 	.word	0xfffffffe
	.align		4
        /*0010*/ 	.word	0x00000000
	.align		4
        /*0014*/ 	.word	0xfffffffd
	.align		4
        /*0018*/ 	.word	0x00000000
	.align		4
        /*001c*/ 	.word	0xfffffffc


//--------------------- .text._Z27mini_flash_attention_kernelPKfS0_S0_Pfiif --------------------------
	.section	.text._Z27mini_flash_attention_kernelPKfS0_S0_Pfiif,"ax",@progbits
	.align	128
        .global         _Z27mini_flash_attention_kernelPKfS0_S0_Pfiif
        .type           _Z27mini_flash_attention_kernelPKfS0_S0_Pfiif,@function
        .size           _Z27mini_flash_attention_kernelPKfS0_S0_Pfiif,(.L_x_1 - _Z27mini_flash_attention_kernelPKfS0_S0_Pfiif)
        .other          _Z27mini_flash_attention_kernelPKfS0_S0_Pfiif,@"STO_CUDA_ENTRY STV_DEFAULT"
_Z27mini_flash_attention_kernelPKfS0_S0_Pfiif:
.text._Z27mini_flash_attention_kernelPKfS0_S0_Pfiif:
[----:B------:R-:W-:Y:S01]  /*0000*/  LDC R1, c[0x0][0x37c] ;  /* 0x0000df00ff017b82 */ /* 0x000fe20000000800 */
[----:B------:R-:W-:Y:S05]  /*0010*/  EXIT ;  /* 0x000000000000794d */ /* 0x000fea0003800000 */
.L_x_0:
[----:B------:R-:W-:-:S00]  /*0020*/  BRA `(.L_x_0) ;  /* 0xfffffffc00fc7947 */ /* 0x000fc0000383ffff */
[----:B------:R-:W-:-:S00]  /*0030*/  NOP ;  /* 0x0000000000007918 */ /* 0x000fc00000000000 */
        /* <DEDUP_REMOVED lines=12> */
.L_x_1:


//--------------------- .nv.shared.reserved.0     --------------------------
	.section	.nv.shared.reserved.0,"aw",@nobits
	.weak		__nv_reservedSMEM_offset_0_alias
	.size		__nv_reservedSMEM_offset_0_alias, 0, 64
	.other		__nv_reservedSMEM_offset_0_alias,@"STO_CUDA_RESERVED_SHARED STV_DEFAULT"
__nv_reservedSMEM_offset_0_alias:
	.zero		0
	.zero		64


//--------------------- .nv.constant0._Z27mini_flash_attention_kernelPKfS0_S0_Pfiif --------------------------
	.section	.nv.constant0._Z27mini_flash_attention_kernelPKfS0_S0_Pfiif,"a",@progbits
	.sectionflags	@""
	.align	4
.nv.constant0._Z27mini_flash_attention_kernelPKfS0_S0_Pfiif:
	.zero		940


//--------------------- SYMBOLS --------------------------

	.type		.nv.reservedSmem.offset0,@object
	.size		.nv.reservedSmem.offset0,0x4
